//
// Generated by NVIDIA NVVM Compiler
//
// Compiler Build ID: CL-36424714
// Cuda compilation tools, release 13.0, V13.0.88
// Based on NVVM 20.0.0
//

.version 9.0
.target sm_100
.address_size 64

	// .globl	convolution_layer

.visible .entry convolution_layer(
	.param .u64 .ptr .align 1 convolution_layer_param_0,
	.param .u64 .ptr .align 1 convolution_layer_param_1,
	.param .u64 .ptr .align 1 convolution_layer_param_2
)
{
	.reg .b32 	%r<32>;
	.reg .b64 	%rd<19>;
	.reg .b64 	%fd<101>;

	ld.param.u64 	%rd1, [convolution_layer_param_0];
	ld.param.u64 	%rd2, [convolution_layer_param_1];
	ld.param.u64 	%rd3, [convolution_layer_param_2];
	cvta.to.global.u64 	%rd4, %rd2;
	cvta.to.global.u64 	%rd5, %rd1;
	mov.u32 	%r1, %ctaid.x;
	mov.u32 	%r2, %tid.x;
	mov.u32 	%r3, %tid.y;
	mul.lo.s32 	%r4, %r2, 5;
	mul.lo.s32 	%r5, %r3, 5;
	mul.wide.u32 	%rd6, %r1, 200;
	add.s64 	%rd7, %rd4, %rd6;
	mul.wide.u32 	%rd8, %r4, 800;
	add.s64 	%rd9, %rd5, %rd8;
	mul.wide.u32 	%rd10, %r5, 8;
	add.s64 	%rd11, %rd9, %rd10;
	ld.global.f64 	%fd1, [%rd11];
	ld.global.f64 	%fd2, [%rd7];
	fma.rn.f64 	%fd3, %fd1, %fd2, 0d0000000000000000;
	cvt.rzi.s32.f64 	%r6, %fd3;
	cvt.rn.f64.s32 	%fd4, %r6;
	ld.global.f64 	%fd5, [%rd11+8];
	ld.global.f64 	%fd6, [%rd7+8];
	fma.rn.f64 	%fd7, %fd5, %fd6, %fd4;
	cvt.rzi.s32.f64 	%r7, %fd7;
	cvt.rn.f64.s32 	%fd8, %r7;
	ld.global.f64 	%fd9, [%rd11+16];
	ld.global.f64 	%fd10, [%rd7+16];
	fma.rn.f64 	%fd11, %fd9, %fd10, %fd8;
	cvt.rzi.s32.f64 	%r8, %fd11;
	cvt.rn.f64.s32 	%fd12, %r8;
	ld.global.f64 	%fd13, [%rd11+24];
	ld.global.f64 	%fd14, [%rd7+24];
	fma.rn.f64 	%fd15, %fd13, %fd14, %fd12;
	cvt.rzi.s32.f64 	%r9, %fd15;
	cvt.rn.f64.s32 	%fd16, %r9;
	ld.global.f64 	%fd17, [%rd11+32];
	ld.global.f64 	%fd18, [%rd7+32];
	fma.rn.f64 	%fd19, %fd17, %fd18, %fd16;
	cvt.rzi.s32.f64 	%r10, %fd19;
	cvt.rn.f64.s32 	%fd20, %r10;
	ld.global.f64 	%fd21, [%rd11+800];
	ld.global.f64 	%fd22, [%rd7+40];
	fma.rn.f64 	%fd23, %fd21, %fd22, %fd20;
	cvt.rzi.s32.f64 	%r11, %fd23;
	cvt.rn.f64.s32 	%fd24, %r11;
	ld.global.f64 	%fd25, [%rd11+808];
	ld.global.f64 	%fd26, [%rd7+48];
	fma.rn.f64 	%fd27, %fd25, %fd26, %fd24;
	cvt.rzi.s32.f64 	%r12, %fd27;
	cvt.rn.f64.s32 	%fd28, %r12;
	ld.global.f64 	%fd29, [%rd11+816];
	ld.global.f64 	%fd30, [%rd7+56];
	fma.rn.f64 	%fd31, %fd29, %fd30, %fd28;
	cvt.rzi.s32.f64 	%r13, %fd31;
	cvt.rn.f64.s32 	%fd32, %r13;
	ld.global.f64 	%fd33, [%rd11+824];
	ld.global.f64 	%fd34, [%rd7+64];
	fma.rn.f64 	%fd35, %fd33, %fd34, %fd32;
	cvt.rzi.s32.f64 	%r14, %fd35;
	cvt.rn.f64.s32 	%fd36, %r14;
	ld.global.f64 	%fd37, [%rd11+832];
	ld.global.f64 	%fd38, [%rd7+72];
	fma.rn.f64 	%fd39, %fd37, %fd38, %fd36;
	cvt.rzi.s32.f64 	%r15, %fd39;
	cvt.rn.f64.s32 	%fd40, %r15;
	ld.global.f64 	%fd41, [%rd11+1600];
	ld.global.f64 	%fd42, [%rd7+80];
	fma.rn.f64 	%fd43, %fd41, %fd42, %fd40;
	cvt.rzi.s32.f64 	%r16, %fd43;
	cvt.rn.f64.s32 	%fd44, %r16;
	ld.global.f64 	%fd45, [%rd11+1608];
	ld.global.f64 	%fd46, [%rd7+88];
	fma.rn.f64 	%fd47, %fd45, %fd46, %fd44;
	cvt.rzi.s32.f64 	%r17, %fd47;
	cvt.rn.f64.s32 	%fd48, %r17;
	ld.global.f64 	%fd49, [%rd11+1616];
	ld.global.f64 	%fd50, [%rd7+96];
	fma.rn.f64 	%fd51, %fd49, %fd50, %fd48;
	cvt.rzi.s32.f64 	%r18, %fd51;
	cvt.rn.f64.s32 	%fd52, %r18;
	ld.global.f64 	%fd53, [%rd11+1624];
	ld.global.f64 	%fd54, [%rd7+104];
	fma.rn.f64 	%fd55, %fd53, %fd54, %fd52;
	cvt.rzi.s32.f64 	%r19, %fd55;
	cvt.rn.f64.s32 	%fd56, %r19;
	ld.global.f64 	%fd57, [%rd11+1632];
	ld.global.f64 	%fd58, [%rd7+112];
	fma.rn.f64 	%fd59, %fd57, %fd58, %fd56;
	cvt.rzi.s32.f64 	%r20, %fd59;
	cvt.rn.f64.s32 	%fd60, %r20;
	ld.global.f64 	%fd61, [%rd11+2400];
	ld.global.f64 	%fd62, [%rd7+120];
	fma.rn.f64 	%fd63, %fd61, %fd62, %fd60;
	cvt.rzi.s32.f64 	%r21, %fd63;
	cvt.rn.f64.s32 	%fd64, %r21;
	ld.global.f64 	%fd65, [%rd11+2408];
	ld.global.f64 	%fd66, [%rd7+128];
	fma.rn.f64 	%fd67, %fd65, %fd66, %fd64;
	cvt.rzi.s32.f64 	%r22, %fd67;
	cvt.rn.f64.s32 	%fd68, %r22;
	ld.global.f64 	%fd69, [%rd11+2416];
	ld.global.f64 	%fd70, [%rd7+136];
	fma.rn.f64 	%fd71, %fd69, %fd70, %fd68;
	cvt.rzi.s32.f64 	%r23, %fd71;
	cvt.rn.f64.s32 	%fd72, %r23;
	ld.global.f64 	%fd73, [%rd11+2424];
	ld.global.f64 	%fd74, [%rd7+144];
	fma.rn.f64 	%fd75, %fd73, %fd74, %fd72;
	cvt.rzi.s32.f64 	%r24, %fd75;
	cvt.rn.f64.s32 	%fd76, %r24;
	ld.global.f64 	%fd77, [%rd11+2432];
	ld.global.f64 	%fd78, [%rd7+152];
	fma.rn.f64 	%fd79, %fd77, %fd78, %fd76;
	cvt.rzi.s32.f64 	%r25, %fd79;
	cvt.rn.f64.s32 	%fd80, %r25;
	ld.global.f64 	%fd81, [%rd11+3200];
	ld.global.f64 	%fd82, [%rd7+160];
	fma.rn.f64 	%fd83, %fd81, %fd82, %fd80;
	cvt.rzi.s32.f64 	%r26, %fd83;
	cvt.rn.f64.s32 	%fd84, %r26;
	ld.global.f64 	%fd85, [%rd11+3208];
	ld.global.f64 	%fd86, [%rd7+168];
	fma.rn.f64 	%fd87, %fd85, %fd86, %fd84;
	cvt.rzi.s32.f64 	%r27, %fd87;
	cvt.rn.f64.s32 	%fd88, %r27;
	ld.global.f64 	%fd89, [%rd11+3216];
	ld.global.f64 	%fd90, [%rd7+176];
	fma.rn.f64 	%fd91, %fd89, %fd90, %fd88;
	cvt.rzi.s32.f64 	%r28, %fd91;
	cvt.rn.f64.s32 	%fd92, %r28;
	ld.global.f64 	%fd93, [%rd11+3224];
	ld.global.f64 	%fd94, [%rd7+184];
	fma.rn.f64 	%fd95, %fd93, %fd94, %fd92;
	cvt.rzi.s32.f64 	%r29, %fd95;
	cvt.rn.f64.s32 	%fd96, %r29;
	ld.global.f64 	%fd97, [%rd11+3232];
	ld.global.f64 	%fd98, [%rd7+192];
	fma.rn.f64 	%fd99, %fd97, %fd98, %fd96;
	cvt.rzi.s32.f64 	%r30, %fd99;
	cvta.to.global.u64 	%rd12, %rd3;
	mul.wide.u32 	%rd13, %r1, 3200;
	add.s64 	%rd14, %rd12, %rd13;
	mul.wide.u32 	%rd15, %r2, 160;
	add.s64 	%rd16, %rd14, %rd15;
	mul.wide.u32 	%rd17, %r3, 8;
	add.s64 	%rd18, %rd16, %rd17;
	max.s32 	%r31, %r30, 0;
	cvt.rn.f64.u32 	%fd100, %r31;
	st.global.f64 	[%rd18], %fd100;
	ret;

}


// ===== COMPILED SASS (sm_100) =====

	.target	sm_100

	.elftype	@"ET_EXEC"


//--------------------- .note.nv.tkinfo           --------------------------
	.section	.note.nv.tkinfo,"",@"SHT_NOTE"
	.sectionflags	@"SHF_NOTE_NV_TKINFO"
	.tkinfo
        /*0018*/ 	.word	0x00000002
        /*0030*/ 	.string	""
        /*0030*/ 	.string	"ptxas"
        /*0030*/ 	.string	"Cuda compilation tools, release 13.0, V13.0.88"
        /*0030*/ 	.string	"Build cuda_13.0.r13.0/compiler.36424714_0"
        /*0030*/ 	.string	"-arch sm_100 -m 64 "



//--------------------- .note.nv.cuinfo           --------------------------
	.section	.note.nv.cuinfo,"",@"SHT_NOTE"
	.sectionflags	@"SHF_NOTE_NV_CUINFO"
        /*0018*/ 	.short	0x0002
        /*001a*/ 	.short	0x0064
        /*001c*/ 	.short	0x0082
	.zero		2


//--------------------- .nv.info                  --------------------------
	.section	.nv.info,"",@"SHT_CUDA_INFO"
	.align	4


	//----- nvinfo : EIATTR_REGCOUNT
	.align		4
        /*0000*/ 	.byte	0x04, 0x2f
        /*0002*/ 	.short	(.L_1 - .L_0)
	.align		4
.L_0:
        /*0004*/ 	.word	index@(convolution_layer)
        /*0008*/ 	.word	0x00000020


	//----- nvinfo : EIATTR_FRAME_SIZE
	.align		4
.L_1:
        /*000c*/ 	.byte	0x04, 0x11
        /*000e*/ 	.short	(.L_3 - .L_2)
	.align		4
.L_2:
        /*0010*/ 	.word	index@(convolution_layer)
        /*0014*/ 	.word	0x00000000


	//----- nvinfo : EIATTR_MIN_STACK_SIZE
	.align		4
.L_3:
        /*0018*/ 	.byte	0x04, 0x12
        /*001a*/ 	.short	(.L_5 - .L_4)
	.align		4
.L_4:
        /*001c*/ 	.word	index@(convolution_layer)
        /*0020*/ 	.word	0x00000000
.L_5:


//--------------------- .nv.compat                --------------------------
	.section	.nv.compat,"",@"SHT_CUDA_COMPAT_INFO"
	.align	4
        /*0000*/ 	.byte	0x02, 0x09, 0x00, 0x00, 0x02, 0x02, 0x01, 0x00, 0x02, 0x05, 0x05, 0x00, 0x03, 0x07, 0x01, 0x01
        /*0010*/ 	.byte	0x02, 0x03, 0x00, 0x00, 0x02, 0x06, 0x01, 0x00, 0x04, 0x0b, 0x08, 0x00, 0x01, 0x00, 0x00, 0x00
        /*0020*/ 	.byte	0x00, 0x00, 0x00, 0x00


//--------------------- .nv.info.convolution_layer --------------------------
	.section	.nv.info.convolution_layer,"",@"SHT_CUDA_INFO"
	.sectionflags	@""
	.align	4


	//----- nvinfo : EIATTR_CUDA_API_VERSION
	.align		4
        /*0000*/ 	.byte	0x04, 0x37
        /*0002*/ 	.short	(.L_7 - .L_6)
.L_6:
        /*0004*/ 	.word	0x00000082


	//----- nvinfo : EIATTR_KPARAM_INFO
	.align		4
.L_7:
        /*0008*/ 	.byte	0x04, 0x17
        /*000a*/ 	.short	(.L_9 - .L_8)
.L_8:
        /*000c*/ 	.word	0x00000000
        /*0010*/ 	.short	0x0002
        /*0012*/ 	.short	0x0010
        /*0014*/ 	.byte	0x00, 0xf5, 0x21, 0x00


	//----- nvinfo : EIATTR_KPARAM_INFO
	.align		4
.L_9:
        /*0018*/ 	.byte	0x04, 0x17
        /*001a*/ 	.short	(.L_11 - .L_10)
.L_10:
        /*001c*/ 	.word	0x00000000
        /*0020*/ 	.short	0x0001
        /*0022*/ 	.short	0x0008
        /*0024*/ 	.byte	0x00, 0xf5, 0x21, 0x00


	//----- nvinfo : EIATTR_KPARAM_INFO
	.align		4
.L_11:
        /*0028*/ 	.byte	0x04, 0x17
        /*002a*/ 	.short	(.L_13 - .L_12)
.L_12:
        /*002c*/ 	.word	0x00000000
        /*0030*/ 	.short	0x0000
        /*0032*/ 	.short	0x0000
        /*0034*/ 	.byte	0x00, 0xf5, 0x21, 0x00


	//----- nvinfo : EIATTR_SPARSE_MMA_MASK
	.align		4
.L_13:
        /*0038*/ 	.byte	0x03, 0x50
        /*003a*/ 	.short	0x0000


	//----- nvinfo : EIATTR_MAXREG_COUNT
	.align		4
        /*003c*/ 	.byte	0x03, 0x1b
        /*003e*/ 	.short	0x00ff


	//----- nvinfo : EIATTR_MERCURY_ISA_VERSION
	.align		4
        /*0040*/ 	.byte	0x03, 0x5f
        /*0042*/ 	.short	0x0101


	//----- nvinfo : EIATTR_VRC_CTA_INIT_COUNT
	.align		4
        /*0044*/ 	.byte	0x02, 0x4a
	.zero		1
	.zero		1


	//----- nvinfo : EIATTR_EXIT_INSTR_OFFSETS
	.align		4
        /*0048*/ 	.byte	0x04, 0x1c
        /*004a*/ 	.short	(.L_15 - .L_14)


	//   ....[0]....
.L_14:
        /*004c*/ 	.word	0x000008f0


	//----- nvinfo : EIATTR_CBANK_PARAM_SIZE
	.align		4
.L_15:
        /*0050*/ 	.byte	0x03, 0x19
        /*0052*/ 	.short	0x0018


	//----- nvinfo : EIATTR_PARAM_CBANK
	.align		4
        /*0054*/ 	.byte	0x04, 0x0a
        /*0056*/ 	.short	(.L_17 - .L_16)
	.align		4
.L_16:
        /*0058*/ 	.word	index@(.nv.constant0.convolution_layer)
        /*005c*/ 	.short	0x0380
        /*005e*/ 	.short	0x0018


	//----- nvinfo : EIATTR_SW_WAR
	.align		4
.L_17:
        /*0060*/ 	.byte	0x04, 0x36
        /*0062*/ 	.short	(.L_19 - .L_18)
.L_18:
        /*0064*/ 	.word	0x00000008
.L_19:


//--------------------- .nv.callgraph             --------------------------
	.section	.nv.callgraph,"",@"SHT_CUDA_CALLGRAPH"
	.align	4
	.sectionentsize	8
	.align		4
        /*0000*/ 	.word	0x00000000
	.align		4
        /*0004*/ 	.word	0xffffffff
	.align		4
        /*0008*/ 	.word	0x00000000
	.align		4
        /*000c*/ 	.word	0xfffffffe
	.align		4
        /*0010*/ 	.word	0x00000000
	.align		4
        /*0014*/ 	.word	0xfffffffd
	.align		4
        /*0018*/ 	.word	0x00000000
	.align		4
        /*001c*/ 	.word	0xfffffffc


//--------------------- .text.convolution_layer   --------------------------
	.section	.text.convolution_layer,"ax",@progbits
	.align	128
        .global         convolution_layer
        .type           convolution_layer,@function
        .size           convolution_layer,(.L_x_1 - convolution_layer)
        .other          convolution_layer,@"STO_CUDA_ENTRY STV_DEFAULT"
convolution_layer:
.text.convolution_layer:
[----:B------:R-:W-:Y:S01]  /*0000*/  LDC R1, c[0x0][0x37c] ;  /* 0x0000df00ff017b82 */ /* 0x000fe20000000800 */
[----:B------:R-:W0:Y:S07]  /*0010*/  S2R R18, SR_TID.X ;  /* 0x0000000000127919 */ /* 0x000e2e0000002100 */
[----:B------:R-:W1:Y:S01]  /*0020*/  LDC.64 R2, c[0x0][0x380] ;  /* 0x0000e000ff027b82 */ /* 0x000e620000000a00 */
[----:B------:R-:W2:Y:S01]  /*0030*/  LDCU.64 UR4, c[0x0][0x358] ;  /* 0x00006b00ff0477ac */ /* 0x000ea20008000a00 */
[----:B------:R-:W3:Y:S01]  /*0040*/  S2R R0, SR_TID.Y ;  /* 0x0000000000007919 */ /* 0x000ee20000002200 */
[----:B------:R-:W4:Y:S05]  /*0050*/  S2R R19, SR_CTAID.X ;  /* 0x0000000000137919 */ /* 0x000f2a0000002500 */
[----:B------:R-:W4:Y:S01]  /*0060*/  LDC.64 R6, c[0x0][0x388] ;  /* 0x0000e200ff067b82 */ /* 0x000f220000000a00 */
[----:B0-----:R-:W-:-:S05]  /*0070*/  LEA R5, R18, R18, 0x2 ;  /* 0x0000001212057211 */ /* 0x001fca00078e10ff */
[----:B-1----:R-:W-:Y:S01]  /*0080*/  IMAD.WIDE.U32 R2, R5, 0x320, R2 ;  /* 0x0000032005027825 */ /* 0x002fe200078e0002 */
[----:B---3--:R-:W-:-:S03]  /*0090*/  LEA R5, R0, R0, 0x2 ;  /* 0x0000000000057211 */ /* 0x008fc600078e10ff */
[----:B----4-:R-:W-:-:S04]  /*00a0*/  IMAD.WIDE.U32 R6, R19, 0xc8, R6 ;  /* 0x000000c813067825 */ /* 0x010fc800078e0006 */
[----:B------:R-:W-:Y:S01]  /*00b0*/  IMAD.WIDE.U32 R2, R5, 0x8, R2 ;  /* 0x0000000805027825 */ /* 0x000fe200078e0002 */
[----:B--2---:R-:W2:Y:S04]  /*00c0*/  LDG.E.64 R16, desc[UR4][R6.64] ;  /* 0x0000000406107981 */ /* 0x004ea8000c1e1b00 */
[----:B------:R-:W2:Y:S04]  /*00d0*/  LDG.E.64 R14, desc[UR4][R2.64] ;  /* 0x00000004020e7981 */ /* 0x000ea8000c1e1b00 */
[----:B------:R-:W3:Y:S04]  /*00e0*/  LDG.E.64 R10, desc[UR4][R6.64+0x8] ;  /* 0x00000804060a7981 */ /* 0x000ee8000c1e1b00 */
[----:B------:R-:W3:Y:S04]  /*00f0*/  LDG.E.64 R12, desc[UR4][R2.64+0x8] ;  /* 0x00000804020c7981 */ /* 0x000ee8000c1e1b00 */
[----:B------:R-:W4:Y:S04]  /*0100*/  LDG.E.64 R4, desc[UR4][R6.64+0x10] ;  /* 0x0000100406047981 */ /* 0x000f28000c1e1b00 */
[----:B------:R-:W4:Y:S04]  /*0110*/  LDG.E.64 R8, desc[UR4][R2.64+0x10] ;  /* 0x0000100402087981 */ /* 0x000f28000c1e1b00 */
[----:B------:R-:W5:Y:S04]  /*0120*/  LDG.E.64 R20, desc[UR4][R6.64+0x18] ;  /* 0x0000180406147981 */ /* 0x000f68000c1e1b00 */
[----:B------:R-:W5:Y:S01]  /*0130*/  LDG.E.64 R22, desc[UR4][R2.64+0x18] ;  /* 0x0000180402167981 */ /* 0x000f62000c1e1b00 */
[----:B--2---:R-:W-:-:S03]  /*0140*/  DFMA R24, R14, R16, RZ ;  /* 0x000000100e18722b */ /* 0x004fc600000000ff */
[----:B------:R-:W2:Y:S04]  /*0150*/  LDG.E.64 R14, desc[UR4][R6.64+0x20] ;  /* 0x00002004060e7981 */ /* 0x000ea8000c1e1b00 */
[----:B------:R-:W2:Y:S03]  /*0160*/  LDG.E.64 R16, desc[UR4][R2.64+0x20] ;  /* 0x0000200402107981 */ /* 0x000ea6000c1e1b00 */
[----:B------:R-:W0:Y:S08]  /*0170*/  F2I.F64.TRUNC R24, R24 ;  /* 0x0000001800187311 */ /* 0x000e30000030d100 */
[----:B0-----:R-:W3:Y:S02]  /*0180*/  I2F.F64 R26, R24 ;  /* 0x00000018001a7312 */ /* 0x001ee40000201c00 */
[----:B---3--:R-:W-:Y:S01]  /*0190*/  DFMA R26, R12, R10, R26 ;  /* 0x0000000a0c1a722b */ /* 0x008fe2000000001a */
[----:B------:R-:W3:Y:S04]  /*01a0*/  LDG.E.64 R10, desc[UR4][R6.64+0x28] ;  /* 0x00002804060a7981 */ /* 0x000ee8000c1e1b00 */
[----:B------:R-:W3:Y:S05]  /*01b0*/  LDG.E.64 R12, desc[UR4][R2.64+0x320] ;  /* 0x00032004020c7981 */ /* 0x000eea000c1e1b00 */
[----:B------:R-:W0:Y:S08]  /*01c0*/  F2I.F64.TRUNC R26, R26 ;  /* 0x0000001a001a7311 */ /* 0x000e30000030d100 */
[----:B0-----:R-:W4:Y:S02]  /*01d0*/  I2F.F64 R28, R26 ;  /* 0x0000001a001c7312 */ /* 0x001f240000201c00 */
[----:B----4-:R-:W-:Y:S01]  /*01e0*/  DFMA R28, R8, R4, R28 ;  /* 0x00000004081c722b */ /* 0x010fe2000000001c */
[----:B------:R-:W4:Y:S04]  /*01f0*/  LDG.E.64 R4, desc[UR4][R6.64+0x30] ;  /* 0x0000300406047981 */ /* 0x000f28000c1e1b00 */
[----:B------:R-:W4:Y:S05]  /*0200*/  LDG.E.64 R8, desc[UR4][R2.64+0x328] ;  /* 0x0003280402087981 */ /* 0x000f2a000c1e1b00 */
[----:B------:R-:W0:Y:S08]  /*0210*/  F2I.F64.TRUNC R28, R28 ;  /* 0x0000001c001c7311 */ /* 0x000e30000030d100 */
[----:B0-----:R-:W5:Y:S02]  /*0220*/  I2F.F64 R24, R28 ;  /* 0x0000001c00187312 */ /* 0x001f640000201c00 */
[----:B-----5:R-:W-:Y:S01]  /*0230*/  DFMA R24, R22, R20, R24 ;  /* 0x000000141618722b */ /* 0x020fe20000000018 */
[----:B------:R-:W5:Y:S04]  /*0240*/  LDG.E.64 R20, desc[UR4][R6.64+0x38] ;  /* 0x0000380406147981 */ /* 0x000f68000c1e1b00 */
[----:B------:R-:W5:Y:S05]  /*0250*/  LDG.E.64 R22, desc[UR4][R2.64+0x330] ;  /* 0x0003300402167981 */ /* 0x000f6a000c1e1b00 */
[----:B------:R-:W0:Y:S08]  /*0260*/  F2I.F64.TRUNC R24, R24 ;  /* 0x0000001800187311 */ /* 0x000e30000030d100 */
[----:B0-----:R-:W2:Y:S02]  /*0270*/  I2F.F64 R26, R24 ;  /* 0x00000018001a7312 */ /* 0x001ea40000201c00 */
[----:B--2---:R-:W-:Y:S01]  /*0280*/  DFMA R26, R16, R14, R26 ;  /* 0x0000000e101a722b */ /* 0x004fe2000000001a */
[----:B------:R-:W2:Y:S04]  /*0290*/  LDG.E.64 R14, desc[UR4][R6.64+0x40] ;  /* 0x00004004060e7981 */ /* 0x000ea8000c1e1b00 */
[----:B------:R-:W2:Y:S05]  /*02a0*/  LDG.E.64 R16, desc[UR4][R2.64+0x338] ;  /* 0x0003380402107981 */ /* 0x000eaa000c1e1b00 */
        /* <DEDUP_REMOVED lines=66> */
[----:B0-----:R0:W4:Y:S02]  /*06d0*/  I2F.F64 R24, R28 ;  /* 0x0000001c00187312 */ /* 0x0011240000201c00 */
[----:B0-----:R-:W3:Y:S01]  /*06e0*/  LDG.E.64 R28, desc[UR4][R2.64+0xca0] ;  /* 0x000ca004021c7981 */ /* 0x001ee2000c1e1b00 */
[----:B----4-:R-:W-:-:S03]  /*06f0*/  DFMA R24, R4, R8, R24 ;  /* 0x000000080418722b */ /* 0x010fc60000000018 */
[----:B------:R-:W4:Y:S04]  /*0700*/  LDG.E.64 R8, desc[UR4][R6.64+0xb0] ;  /* 0x0000b00406087981 */ /* 0x000f28000c1e1b00 */
[----:B------:R-:W4:Y:S03]  /*0710*/  LDG.E.64 R4, desc[UR4][R2.64+0xc90] ;  /* 0x000c900402047981 */ /* 0x000f26000c1e1b00 */
[----:B------:R-:W0:Y:S08]  /*0720*/  F2I.F64.TRUNC R24, R24 ;  /* 0x0000001800187311 */ /* 0x000e30000030d100 */
[----:B0-----:R0:W5:Y:S02]  /*0730*/  I2F.F64 R26, R24 ;  /* 0x00000018001a7312 */ /* 0x0011640000201c00 */
[----:B0-----:R-:W4:Y:S01]  /*0740*/  LDG.E.64 R24, desc[UR4][R6.64+0xb8] ;  /* 0x0000b80406187981 */ /* 0x001f22000c1e1b00 */
[----:B-----5:R-:W-:-:S03]  /*0750*/  DFMA R20, R20, R22, R26 ;  /* 0x000000161414722b */ /* 0x020fc6000000001a */
[----:B------:R0:W5:Y:S04]  /*0760*/  LDG.E.64 R22, desc[UR4][R2.64+0xc98] ;  /* 0x000c980402167981 */ /* 0x000168000c1e1b00 */
[----:B------:R1:W5:Y:S03]  /*0770*/  LDG.E.64 R26, desc[UR4][R6.64+0xc0] ;  /* 0x0000c004061a7981 */ /* 0x000366000c1e1b00 */
[----:B------:R-:W0:Y:S08]  /*0780*/  F2I.F64.TRUNC R20, R20 ;  /* 0x0000001400147311 */ /* 0x000e30000030d100 */
[----:B0-----:R-:W2:Y:S02]  /*0790*/  I2F.F64 R20, R20 ;  /* 0x0000001400147312 */ /* 0x001ea40000201c00 */
[----:B--2---:R-:W-:-:S10]  /*07a0*/  DFMA R14, R14, R16, R20 ;  /* 0x000000100e0e722b */ /* 0x004fd40000000014 */
[----:B------:R-:W0:Y:S08]  /*07b0*/  F2I.F64.TRUNC R14, R14 ;  /* 0x0000000e000e7311 */ /* 0x000e30000030d100 */
[----:B0-----:R-:W3:Y:S02]  /*07c0*/  I2F.F64 R16, R14 ;  /* 0x0000000e00107312 */ /* 0x001ee40000201c00 */
[----:B---3--:R-:W-:-:S10]  /*07d0*/  DFMA R10, R10, R12, R16 ;  /* 0x0000000c0a0a722b */ /* 0x008fd40000000010 */
[----:B------:R-:W0:Y:S08]  /*07e0*/  F2I.F64.TRUNC R10, R10 ;  /* 0x0000000a000a7311 */ /* 0x000e30000030d100 */
[----:B0-----:R-:W4:Y:S02]  /*07f0*/  I2F.F64 R12, R10 ;  /* 0x0000000a000c7312 */ /* 0x001f240000201c00 */
[----:B----4-:R-:W-:Y:S01]  /*0800*/  DFMA R4, R4, R8, R12 ;  /* 0x000000080404722b */ /* 0x010fe2000000000c */
[----:B------:R-:W0:Y:S09]  /*0810*/  LDC.64 R8, c[0x0][0x390] ;  /* 0x0000e400ff087b82 */ /* 0x000e320000000a00 */
[----:B------:R-:W2:Y:S08]  /*0820*/  F2I.F64.TRUNC R4, R4 ;  /* 0x0000000400047311 */ /* 0x000eb0000030d100 */
[----:B--2---:R-:W5:Y:S02]  /*0830*/  I2F.F64 R2, R4 ;  /* 0x0000000400027312 */ /* 0x004f640000201c00 */
[----:B-----5:R-:W-:-:S10]  /*0840*/  DFMA R2, R22, R24, R2 ;  /* 0x000000181602722b */ /* 0x020fd40000000002 */
[----:B------:R-:W1:Y:S08]  /*0850*/  F2I.F64.TRUNC R2, R2 ;  /* 0x0000000200027311 */ /* 0x000e70000030d100 */
[----:B-1----:R-:W1:Y:S02]  /*0860*/  I2F.F64 R6, R2 ;  /* 0x0000000200067312 */ /* 0x002e640000201c00 */
[----:B-1----:R-:W-:-:S10]  /*0870*/  DFMA R6, R28, R26, R6 ;  /* 0x0000001a1c06722b */ /* 0x002fd40000000006 */
[----:B------:R-:W1:Y:S01]  /*0880*/  F2I.F64.TRUNC R6, R6 ;  /* 0x0000000600067311 */ /* 0x000e62000030d100 */
[----:B0-----:R-:W-:Y:S01]  /*0890*/  IMAD.WIDE.U32 R8, R19, 0xc80, R8 ;  /* 0x00000c8013087825 */ /* 0x001fe200078e0008 */
[----:B-1----:R-:W-:-:S03]  /*08a0*/  VIMNMX R11, PT, PT, RZ, R6, !PT ;  /* 0x00000006ff0b7248 */ /* 0x002fc60007fe0100 */
[----:B------:R-:W-:-:S03]  /*08b0*/  IMAD.WIDE.U32 R8, R18, 0xa0, R8 ;  /* 0x000000a012087825 */ /* 0x000fc600078e0008 */
[----:B------:R-:W0:Y:S01]  /*08c0*/  I2F.F64.U32 R10, R11 ;  /* 0x0000000b000a7312 */ /* 0x000e220000201800 */
[----:B------:R-:W-:-:S05]  /*08d0*/  IMAD.WIDE.U32 R8, R0, 0x8, R8 ;  /* 0x0000000800087825 */ /* 0x000fca00078e0008 */
[----:B0-----:R-:W-:Y:S01]  /*08e0*/  STG.E.64 desc[UR4][R8.64], R10 ;  /* 0x0000000a08007986 */ /* 0x001fe2000c101b04 */
[----:B------:R-:W-:Y:S05]  /*08f0*/  EXIT ;  /* 0x000000000000794d */ /* 0x000fea0003800000 */
.L_x_0:
[----:B------:R-:W-:-:S00]  /*0900*/  BRA `(.L_x_0) ;  /* 0xfffffffc00fc7947 */ /* 0x000fc0000383ffff */
[----:B------:R-:W-:-:S00]  /*0910*/  NOP ;  /* 0x0000000000007918 */ /* 0x000fc00000000000 */
        /* <DEDUP_REMOVED lines=14> */
.L_x_1:


//--------------------- .nv.shared.reserved.0     --------------------------
	.section	.nv.shared.reserved.0,"aw",@nobits
	.weak		__nv_reservedSMEM_offset_0_alias
	.size		__nv_reservedSMEM_offset_0_alias, 0, 64
	.other		__nv_reservedSMEM_offset_0_alias,@"STO_CUDA_RESERVED_SHARED STV_DEFAULT"
__nv_reservedSMEM_offset_0_alias:
	.zero		0
	.zero		64


//--------------------- .nv.constant0.convolution_layer --------------------------
	.section	.nv.constant0.convolution_layer,"a",@progbits
	.sectionflags	@""
	.align	4
.nv.constant0.convolution_layer:
	.zero		920


//--------------------- SYMBOLS --------------------------

	.type		.nv.reservedSmem.offset0,@object
	.size		.nv.reservedSmem.offset0,0x4
